	.headerflags	@"EF_CUDA_TEXMODE_UNIFIED EF_CUDA_64BIT_ADDRESS EF_CUDA_ACCELERATORS EF_CUDA_SM90 EF_CUDA_VIRTUAL_SM(EF_CUDA_SM90)"
	.elftype	@"ET_EXEC"


//--------------------- .nv.info                  --------------------------
	.section	.nv.info,"",@"SHT_CUDA_INFO"
	.align	4


	//----- nvinfo : EIATTR_REGCOUNT
	.align		4
        /*0000*/ 	.byte	0x04, 0x2f
        /*0002*/ 	.short	(.L_1 - .L_0)
	.align		4
.L_0:
        /*0004*/ 	.word	index@(triton_poi_fused_convolution_relu_threshold_backward_21)
        /*0008*/ 	.word	0x0000001a


	//----- nvinfo : EIATTR_MIN_STACK_SIZE
	.align		4
.L_1:
        /*000c*/ 	.byte	0x04, 0x12
        /*000e*/ 	.short	(.L_3 - .L_2)
	.align		4
.L_2:
        /*0010*/ 	.word	index@(triton_poi_fused_convolution_relu_threshold_backward_21)
        /*0014*/ 	.word	0x00000000


	//----- nvinfo : EIATTR_FRAME_SIZE
	.align		4
.L_3:
        /*0018*/ 	.byte	0x04, 0x11
        /*001a*/ 	.short	(.L_5 - .L_4)
	.align		4
.L_4:
        /*001c*/ 	.word	index@(triton_poi_fused_convolution_relu_threshold_backward_21)
        /*0020*/ 	.word	0x00000000


	//----- nvinfo : EIATTR_MIN_STACK_SIZE
	.align		4
.L_5:
        /*0024*/ 	.byte	0x04, 0x12
        /*0026*/ 	.short	(.L_7 - .L_6)
	.align		4
.L_6:
        /*0028*/ 	.word	index@(triton_poi_fused_convolution_relu_threshold_backward_21)
        /*002c*/ 	.word	0x00000000
.L_7:


//--------------------- .nv.info.triton_poi_fused_convolution_relu_threshold_backward_21 --------------------------
	.section	.nv.info.triton_poi_fused_convolution_relu_threshold_backward_21,"",@"SHT_CUDA_INFO"
	.sectionflags	@""
	.align	4


	//----- nvinfo : EIATTR_CUDA_API_VERSION
	.align		4
        /*0000*/ 	.byte	0x04, 0x37
        /*0002*/ 	.short	(.L_9 - .L_8)
.L_8:
        /*0004*/ 	.word	0x0000007c


	//----- nvinfo : EIATTR_KPARAM_INFO
	.align		4
.L_9:
        /*0008*/ 	.byte	0x04, 0x17
        /*000a*/ 	.short	(.L_11 - .L_10)
.L_10:
        /*000c*/ 	.word	0x00000000
        /*0010*/ 	.short	0x0005
        /*0012*/ 	.short	0x0024
        /*0014*/ 	.byte	0x00, 0xf0, 0x11, 0x00


	//----- nvinfo : EIATTR_KPARAM_INFO
	.align		4
.L_11:
        /*0018*/ 	.byte	0x04, 0x17
        /*001a*/ 	.short	(.L_13 - .L_12)
.L_12:
        /*001c*/ 	.word	0x00000000
        /*0020*/ 	.short	0x0004
        /*0022*/ 	.short	0x0020
        /*0024*/ 	.byte	0x00, 0xf0, 0x11, 0x00


	//----- nvinfo : EIATTR_KPARAM_INFO
	.align		4
.L_13:
        /*0028*/ 	.byte	0x04, 0x17
        /*002a*/ 	.short	(.L_15 - .L_14)
.L_14:
        /*002c*/ 	.word	0x00000000
        /*0030*/ 	.short	0x0003
        /*0032*/ 	.short	0x0018
        /*0034*/ 	.byte	0x00, 0xf4, 0x21, 0x00


	//----- nvinfo : EIATTR_KPARAM_INFO
	.align		4
.L_15:
        /*0038*/ 	.byte	0x04, 0x17
        /*003a*/ 	.short	(.L_17 - .L_16)
.L_16:
        /*003c*/ 	.word	0x00000000
        /*0040*/ 	.short	0x0002
        /*0042*/ 	.short	0x0010
        /*0044*/ 	.byte	0x00, 0xf4, 0x21, 0x00


	//----- nvinfo : EIATTR_KPARAM_INFO
	.align		4
.L_17:
        /*0048*/ 	.byte	0x04, 0x17
        /*004a*/ 	.short	(.L_19 - .L_18)
.L_18:
        /*004c*/ 	.word	0x00000000
        /*0050*/ 	.short	0x0001
        /*0052*/ 	.short	0x0008
        /*0054*/ 	.byte	0x00, 0xf4, 0x21, 0x00


	//----- nvinfo : EIATTR_KPARAM_INFO
	.align		4
.L_19:
        /*0058*/ 	.byte	0x04, 0x17
        /*005a*/ 	.short	(.L_21 - .L_20)
.L_20:
        /*005c*/ 	.word	0x00000000
        /*0060*/ 	.short	0x0000
        /*0062*/ 	.short	0x0000
        /*0064*/ 	.byte	0x00, 0xf4, 0x21, 0x00


	//----- nvinfo : EIATTR_SPARSE_MMA_MASK
	.align		4
.L_21:
        /*0068*/ 	.byte	0x03, 0x50
        /*006a*/ 	.short	0x0000


	//----- nvinfo : EIATTR_MAXREG_COUNT
	.align		4
        /*006c*/ 	.byte	0x03, 0x1b
        /*006e*/ 	.short	0x00ff


	//----- nvinfo : EIATTR_EXIT_INSTR_OFFSETS
	.align		4
        /*0070*/ 	.byte	0x04, 0x1c
        /*0072*/ 	.short	(.L_23 - .L_22)


	//   ....[0]....
.L_22:
        /*0074*/ 	.word	0x000005f0


	//   ....[1]....
        /*0078*/ 	.word	0x00000610


	//----- nvinfo : EIATTR_REQNTID
	.align		4
.L_23:
        /*007c*/ 	.byte	0x04, 0x10
        /*007e*/ 	.short	(.L_25 - .L_24)
.L_24:
        /*0080*/ 	.word	0x00000080
        /*0084*/ 	.word	0x00000001
        /*0088*/ 	.word	0x00000001


	//----- nvinfo : EIATTR_CBANK_PARAM_SIZE
	.align		4
.L_25:
        /*008c*/ 	.byte	0x03, 0x19
        /*008e*/ 	.short	0x0028


	//----- nvinfo : EIATTR_PARAM_CBANK
	.align		4
        /*0090*/ 	.byte	0x04, 0x0a
        /*0092*/ 	.short	(.L_27 - .L_26)
	.align		4
.L_26:
        /*0094*/ 	.word	index@(.nv.constant0.triton_poi_fused_convolution_relu_threshold_backward_21)
        /*0098*/ 	.short	0x0210
        /*009a*/ 	.short	0x0028


	//----- nvinfo : EIATTR_SW_WAR
	.align		4
.L_27:
        /*009c*/ 	.byte	0x04, 0x36
        /*009e*/ 	.short	(.L_29 - .L_28)
.L_28:
        /*00a0*/ 	.word	0x00000008
.L_29:


//--------------------- .nv.callgraph             --------------------------
	.section	.nv.callgraph,"",@"SHT_CUDA_CALLGRAPH"
	.align	4
	.sectionentsize	8
	.align		4
        /*0000*/ 	.word	0x00000000
	.align		4
        /*0004*/ 	.word	0xffffffff
	.align		4
        /*0008*/ 	.word	0x00000000
	.align		4
        /*000c*/ 	.word	0xfffffffe
	.align		4
        /*0010*/ 	.word	0x00000000
	.align		4
        /*0014*/ 	.word	0xfffffffd
	.align		4
        /*0018*/ 	.word	0x00000000
	.align		4
        /*001c*/ 	.word	0xfffffffc


//--------------------- .text.triton_poi_fused_convolution_relu_threshold_backward_21 --------------------------
	.section	.text.triton_poi_fused_convolution_relu_threshold_backward_21,"ax",@progbits
	.sectionflags	@"SHF_BARRIERS=1"
	.align	128
        .global         triton_poi_fused_convolution_relu_threshold_backward_21
        .type           triton_poi_fused_convolution_relu_threshold_backward_21,@function
        .size           triton_poi_fused_convolution_relu_threshold_backward_21,(.L_x_1 - triton_poi_fused_convolution_relu_threshold_backward_21)
        .other          triton_poi_fused_convolution_relu_threshold_backward_21,@"STO_CUDA_ENTRY STV_DEFAULT"
triton_poi_fused_convolution_relu_threshold_backward_21:
.text.triton_poi_fused_convolution_relu_threshold_backward_21:
[----:B------:R-:W0:Y:S02]  /*0000*/  LDC R1, c[0x0][0x28] ;  /* 0x00000a00ff017b82 */ /* 0x000e240000000800 */
[----:B------:R-:W1:Y:S01]  /*0010*/  S2R R0, SR_CTAID.Y ;  /* 0x0000000000007919 */ /* 0x000e620000002600 */
[----:B------:R-:W2:Y:S01]  /*0020*/  LDC.64 R4, c[0x0][0x218] ;  /* 0x00008600ff047b82 */ /* 0x000ea20000000a00 */
[----:B------:R-:W-:Y:S01]  /*0030*/  ULDC.64 UR6, c[0x0][0x208] ;  /* 0x0000820000067ab9 */ /* 0x000fe20000000a00 */
[----:B------:R-:W3:Y:S01]  /*0040*/  S2R R12, SR_TID.X ;  /* 0x00000000000c7919 */ /* 0x000ee20000002100 */
[----:B------:R-:W4:Y:S05]  /*0050*/  S2R R10, SR_CTAID.X ;  /* 0x00000000000a7919 */ /* 0x000f2a0000002500 */
[----:B------:R-:W5:Y:S01]  /*0060*/  LDC.64 R8, c[0x0][0x210] ;  /* 0x00008400ff087b82 */ /* 0x000f620000000a00 */
[----:B-1----:R-:W-:Y:S01]  /*0070*/  IMAD.SHL.U32 R2, R0, 0x20, RZ ;  /* 0x0000002000027824 */ /* 0x002fe200078e00ff */
[----:B------:R-:W-:Y:S01]  /*0080*/  SHF.R.S32.HI R3, RZ, 0x1a, R0 ;  /* 0x0000001aff037819 */ /* 0x000fe20000011400 */
[----:B---3--:R-:W-:-:S03]  /*0090*/  IMAD.SHL.U32 R13, R12, 0x4, RZ ;  /* 0x000000040c0d7824 */ /* 0x008fc600078e00ff */
[----:B------:R-:W-:Y:S02]  /*00a0*/  SGXT R3, R3, 0x1 ;  /* 0x000000010303781a */ /* 0x000fe40000000200 */
[----:B------:R-:W-:Y:S02]  /*00b0*/  SHF.R.U32.HI R14, RZ, 0x3, R12 ;  /* 0x00000003ff0e7819 */ /* 0x000fe4000001160c */
[----:B------:R-:W-:Y:S02]  /*00c0*/  LOP3.LUT R0, R2, 0x1c, R13, 0xf8, !PT ;  /* 0x0000001c02007812 */ /* 0x000fe400078ef80d */
[----:B------:R-:W-:Y:S02]  /*00d0*/  SGXT.U32 R14, R14, 0x4 ;  /* 0x000000040e0e781a */ /* 0x000fe40000000000 */
[----:B------:R-:W-:Y:S01]  /*00e0*/  LEA.HI R6, R3, R0, RZ, 0xa ;  /* 0x0000000003067211 */ /* 0x000fe200078f50ff */
[----:B----4-:R-:W-:-:S03]  /*00f0*/  IMAD.SHL.U32 R3, R10, 0x10, RZ ;  /* 0x000000100a037824 */ /* 0x010fc600078e00ff */
[C---:B------:R-:W-:Y:S01]  /*0100*/  LOP3.LUT R7, R6.reuse, 0xfffffc00, RZ, 0xc0, !PT ;  /* 0xfffffc0006077812 */ /* 0x040fe200078ec0ff */
[----:B------:R-:W-:-:S04]  /*0110*/  IMAD.SHL.U32 R6, R6, 0x10, RZ ;  /* 0x0000001006067824 */ /* 0x000fc800078e00ff */
[----:B------:R-:W-:Y:S01]  /*0120*/  IMAD.IADD R7, R0, 0x1, -R7 ;  /* 0x0000000100077824 */ /* 0x000fe200078e0a07 */
[----:B------:R-:W-:Y:S02]  /*0130*/  LOP3.LUT R0, R3, R14, RZ, 0xfc, !PT ;  /* 0x0000000e03007212 */ /* 0x000fe400078efcff */
[----:B------:R-:W-:Y:S02]  /*0140*/  LOP3.LUT R11, R6, 0xffffc000, RZ, 0xc0, !PT ;  /* 0xffffc000060b7812 */ /* 0x000fe400078ec0ff */
[C---:B------:R-:W-:Y:S01]  /*0150*/  ISETP.GE.AND P0, PT, R0.reuse, 0x10, PT ;  /* 0x000000100000780c */ /* 0x040fe20003f06270 */
[----:B------:R-:W-:-:S04]  /*0160*/  IMAD R6, R0, 0x400, R7 ;  /* 0x0000040000067824 */ /* 0x000fc800078e0207 */
[----:B------:R-:W-:Y:S02]  /*0170*/  IMAD.IADD R0, R6, 0x1, R11 ;  /* 0x0000000106007824 */ /* 0x000fe400078e020b */
[----:B--2---:R-:W-:Y:S01]  /*0180*/  IMAD.WIDE R10, R7, 0x4, R4 ;  /* 0x00000004070a7825 */ /* 0x004fe200078e0204 */
[----:B------:R-:W-:Y:S02]  /*0190*/  CS2R R4, SRZ ;  /* 0x0000000000047805 */ /* 0x000fe4000001ff00 */
[----:B------:R-:W-:Y:S01]  /*01a0*/  CS2R R6, SRZ ;  /* 0x0000000000067805 */ /* 0x000fe2000001ff00 */
[----:B-----5:R-:W-:Y:S02]  /*01b0*/  IMAD.WIDE R16, R0, 0x4, R8 ;  /* 0x0000000400107825 */ /* 0x020fe400078e0208 */
[----:B------:R-:W2:Y:S04]  /*01c0*/  LDG.E.EL.128 R8, desc[UR6][R10.64] ;  /* 0x000000060a087981 */ /* 0x000ea8000c2e1d00 */
[----:B------:R1:W2:Y:S01]  /*01d0*/  @!P0 LDG.E.EL.128 R4, desc[UR6][R16.64] ;  /* 0x0000000610048981 */ /* 0x0002a2000c2e1d00 */
[----:B------:R-:W3:Y:S01]  /*01e0*/  S2UR UR5, SR_CgaCtaId ;  /* 0x00000000000579c3 */ /* 0x000ee20000008800 */
[----:B------:R-:W-:Y:S01]  /*01f0*/  IMAD.SHL.U32 R15, R12, 0x40, RZ ;  /* 0x000000400c0f7824 */ /* 0x000fe200078e00ff */
[----:B------:R-:W-:-:S04]  /*0200*/  UMOV UR4, 0x400 ;  /* 0x0000040000047882 */ /* 0x000fc80000000000 */
[----:B------:R-:W-:-:S04]  /*0210*/  LOP3.LUT R15, R15, 0x1c0, RZ, 0xc0, !PT ;  /* 0x000001c00f0f7812 */ /* 0x000fc800078ec0ff */
[C---:B------:R-:W-:Y:S02]  /*0220*/  LOP3.LUT R18, R15.reuse, R14, RZ, 0xfc, !PT ;  /* 0x0000000e0f127212 */ /* 0x040fe400078efcff */
[C---:B------:R-:W-:Y:S02]  /*0230*/  LOP3.LUT R14, R15.reuse, 0x10, RZ, 0xfc, !PT ;  /* 0x000000100f0e7812 */ /* 0x040fe400078efcff */
[C---:B------:R-:W-:Y:S02]  /*0240*/  LOP3.LUT R19, R15.reuse, 0x20, RZ, 0xfc, !PT ;  /* 0x000000200f137812 */ /* 0x040fe400078efcff */
[----:B------:R-:W-:Y:S01]  /*0250*/  LOP3.LUT R20, R15, 0x30, RZ, 0xfc, !PT ;  /* 0x000000300f147812 */ /* 0x000fe200078efcff */
[----:B---3--:R-:W-:-:S06]  /*0260*/  UPRMT UR4, UR5, 0x654, UR4 ;  /* 0x0000065405047896 */ /* 0x008fcc0008000004 */
[----:B------:R-:W-:Y:S02]  /*0270*/  LEA.HI R15, R15, UR4, RZ, 0x1e ;  /* 0x000000040f0f7c11 */ /* 0x000fe4000f8ff0ff */
[----:B-1----:R-:W-:Y:S02]  /*0280*/  LEA.HI R17, R14, UR4, RZ, 0x1e ;  /* 0x000000040e117c11 */ /* 0x002fe4000f8ff0ff */
[----:B------:R-:W-:Y:S01]  /*0290*/  LEA.HI R19, R19, UR4, RZ, 0x1e ;  /* 0x0000000413137c11 */ /* 0x000fe2000f8ff0ff */
[----:B------:R-:W-:Y:S01]  /*02a0*/  IMAD R14, R18, 0x4, R15 ;  /* 0x00000004120e7824 */ /* 0x000fe200078e020f */
[----:B------:R-:W-:Y:S01]  /*02b0*/  LEA.HI R21, R20, UR4, RZ, 0x1e ;  /* 0x0000000414157c11 */ /* 0x000fe2000f8ff0ff */
[C---:B------:R-:W-:Y:S02]  /*02c0*/  IMAD R15, R18.reuse, 0x4, R17 ;  /* 0x00000004120f7824 */ /* 0x040fe400078e0211 */
[C---:B------:R-:W-:Y:S02]  /*02d0*/  IMAD R16, R18.reuse, 0x4, R19 ;  /* 0x0000000412107824 */ /* 0x040fe400078e0213 */
[----:B------:R-:W-:Y:S01]  /*02e0*/  IMAD R21, R18, 0x4, R21 ;  /* 0x0000000412157824 */ /* 0x000fe200078e0215 */
[----:B--2---:R-:W-:Y:S01]  /*02f0*/  FSETP.GEU.AND P1, PT, R4, -R8, PT ;  /* 0x800000080400720b */ /* 0x004fe20003f2e000 */
[----:B------:R-:W-:Y:S01]  /*0300*/  FADD R8, R8, R4 ;  /* 0x0000000408087221 */ /* 0x000fe20000000000 */
[----:B------:R-:W-:Y:S01]  /*0310*/  FSETP.GEU.AND P2, PT, R5, -R9, PT ;  /* 0x800000090500720b */ /* 0x000fe20003f4e000 */
[----:B------:R-:W-:Y:S01]  /*0320*/  FADD R9, R9, R5 ;  /* 0x0000000509097221 */ /* 0x000fe20000000000 */
[----:B------:R-:W-:Y:S01]  /*0330*/  FSETP.GEU.AND P3, PT, R6, -R10, PT ;  /* 0x8000000a0600720b */ /* 0x000fe20003f6e000 */
[----:B------:R-:W-:Y:S01]  /*0340*/  FADD R6, R10, R6 ;  /* 0x000000060a067221 */ /* 0x000fe20000000000 */
[----:B------:R-:W-:Y:S01]  /*0350*/  FSETP.GEU.AND P4, PT, R7, -R11, PT ;  /* 0x8000000b0700720b */ /* 0x000fe20003f8e000 */
[----:B------:R-:W-:Y:S01]  /*0360*/  FADD R7, R11, R7 ;  /* 0x000000070b077221 */ /* 0x000fe20000000000 */
[----:B------:R-:W-:Y:S01]  /*0370*/  FSEL R23, R8, RZ, P1 ;  /* 0x000000ff08177208 */ /* 0x000fe20000800000 */
[----:B------:R-:W-:Y:S01]  /*0380*/  IMAD.SHL.U32 R5, R12, 0x10, RZ ;  /* 0x000000100c057824 */ /* 0x000fe200078e00ff */
[----:B------:R-:W-:-:S02]  /*0390*/  FSEL R20, R9, RZ, P2 ;  /* 0x000000ff09147208 */ /* 0x000fc40001000000 */
[----:B------:R-:W-:Y:S01]  /*03a0*/  FSEL R19, R6, RZ, P3 ;  /* 0x000000ff06137208 */ /* 0x000fe20001800000 */
[----:B------:R-:W-:Y:S01]  /*03b0*/  STS [R14], R23 ;  /* 0x000000170e007388 */ /* 0x000fe20000000800 */
[----:B------:R-:W-:Y:S01]  /*03c0*/  FSEL R18, R7, RZ, P4 ;  /* 0x000000ff07127208 */ /* 0x000fe20002000000 */
[----:B------:R-:W1:Y:S01]  /*03d0*/  LDC.64 R8, c[0x0][0x220] ;  /* 0x00008800ff087b82 */ /* 0x000e620000000a00 */
[----:B------:R-:W-:Y:S01]  /*03e0*/  LOP3.LUT R4, R12, 0x7c, RZ, 0xc0, !PT ;  /* 0x0000007c0c047812 */ /* 0x000fe200078ec0ff */
[----:B------:R-:W-:Y:S01]  /*03f0*/  STS [R15+0x40], R20 ;  /* 0x000040140f007388 */ /* 0x000fe20000000800 */
[----:B------:R-:W-:Y:S02]  /*0400*/  LOP3.LUT R5, R5, 0x7f0, RZ, 0xc0, !PT ;  /* 0x000007f005057812 */ /* 0x000fe400078ec0ff */
[----:B------:R-:W-:Y:S01]  /*0410*/  SHF.R.U32.HI R11, RZ, 0x2, R12 ;  /* 0x00000002ff0b7819 */ /* 0x000fe2000001160c */
[----:B------:R-:W-:Y:S01]  /*0420*/  STS [R16+0x80], R19 ;  /* 0x0000801310007388 */ /* 0x000fe20000000800 */
[----:B------:R-:W-:Y:S01]  /*0430*/  IADD3 R17, R5, UR4, R4 ;  /* 0x0000000405117c10 */ /* 0x000fe2000fffe004 */
[----:B------:R-:W-:Y:S01]  /*0440*/  ULDC.64 UR4, c[0x0][0x228] ;  /* 0x00008a0000047ab9 */ /* 0x000fe20000000a00 */
[----:B------:R-:W-:Y:S01]  /*0450*/  SGXT.U32 R11, R11, 0x5 ;  /* 0x000000050b0b781a */ /* 0x000fe20000000000 */
[----:B------:R-:W-:Y:S01]  /*0460*/  STS [R21+0xc0], R18 ;  /* 0x0000c01215007388 */ /* 0x000fe20000000800 */
[----:B------:R-:W-:-:S02]  /*0470*/  LOP3.LUT R10, R3, 0xc, R13, 0xf8, !PT ;  /* 0x0000000c030a7812 */ /* 0x000fc400078ef80d */
[----:B------:R-:W-:Y:S01]  /*0480*/  LOP3.LUT R11, R2, R11, RZ, 0xfc, !PT ;  /* 0x0000000b020b7212 */ /* 0x000fe200078efcff */
[----:B------:R-:W-:Y:S01]  /*0490*/  BAR.SYNC.DEFER_BLOCKING 0x0 ;  /* 0x0000000000007b1d */ /* 0x000fe20000010000 */
[----:B------:R-:W-:Y:S02]  /*04a0*/  FSETP.GTU.AND P2, PT, R23, RZ, PT ;  /* 0x000000ff1700720b */ /* 0x000fe40003f4c000 */
[----:B------:R-:W-:Y:S01]  /*04b0*/  FSETP.GTU.AND P4, PT, R19, RZ, PT ;  /* 0x000000ff1300720b */ /* 0x000fe20003f8c000 */
[----:B------:R-:W-:Y:S01]  /*04c0*/  IMAD R11, R11, 0x10, R10 ;  /* 0x000000100b0b7824 */ /* 0x000fe200078e020a */
[----:B------:R-:W-:Y:S02]  /*04d0*/  FSETP.GTU.AND P5, PT, R18, RZ, PT ;  /* 0x000000ff1200720b */ /* 0x000fe40003fac000 */
[----:B------:R-:W-:Y:S02]  /*04e0*/  FSETP.GTU.AND P3, PT, R20, RZ, PT ;  /* 0x000000ff1400720b */ /* 0x000fe40003f6c000 */
[----:B------:R-:W-:Y:S01]  /*04f0*/  ISETP.GE.AND P1, PT, R10, 0x10, PT ;  /* 0x000000100a00780c */ /* 0x000fe20003f26270 */
[----:B-1----:R-:W-:Y:S01]  /*0500*/  IMAD.WIDE R8, R11, 0x4, R8 ;  /* 0x000000040b087825 */ /* 0x002fe200078e0208 */
[----:B------:R-:W-:-:S02]  /*0510*/  SEL R3, RZ, 0x1, P4 ;  /* 0x00000001ff037807 */ /* 0x000fc40002000000 */
[----:B------:R-:W-:Y:S02]  /*0520*/  SEL R2, RZ, 0x1, P5 ;  /* 0x00000001ff027807 */ /* 0x000fe40002800000 */
[----:B------:R-:W-:Y:S02]  /*0530*/  SEL R12, RZ, 0x1, P3 ;  /* 0x00000001ff0c7807 */ /* 0x000fe40001800000 */
[----:B------:R-:W-:Y:S02]  /*0540*/  SEL R13, RZ, 0x1, P2 ;  /* 0x00000001ff0d7807 */ /* 0x000fe40001000000 */
[----:B------:R-:W-:Y:S02]  /*0550*/  PRMT R3, R3, 0x3340, R2 ;  /* 0x0000334003037816 */ /* 0x000fe40000000002 */
[----:B------:R-:W-:Y:S02]  /*0560*/  PRMT R12, R13, 0x3340, R12 ;  /* 0x000033400d0c7816 */ /* 0x000fe4000000000c */
[----:B------:R-:W-:Y:S01]  /*0570*/  IADD3 R2, P2, R0, UR4, RZ ;  /* 0x0000000400027c10 */ /* 0x000fe2000ff5e0ff */
[----:B------:R-:W-:Y:S01]  /*0580*/  LDS R4, [R17] ;  /* 0x0000000011047984 */ /* 0x000fe20000000800 */
[----:B------:R-:W-:-:S02]  /*0590*/  PRMT R11, R12, 0x5410, R3 ;  /* 0x000054100c0b7816 */ /* 0x000fc40000000003 */
[----:B------:R-:W-:Y:S01]  /*05a0*/  LEA.HI.X.SX32 R3, R0, UR5, 0x1, P2 ;  /* 0x0000000500037c11 */ /* 0x000fe200090f0eff */
[----:B------:R-:W-:Y:S04]  /*05b0*/  LDS R5, [R17+0x4] ;  /* 0x0000040011057984 */ /* 0x000fe80000000800 */
[----:B------:R-:W-:Y:S04]  /*05c0*/  LDS R6, [R17+0x8] ;  /* 0x0000080011067984 */ /* 0x000fe80000000800 */
[----:B------:R-:W1:Y:S04]  /*05d0*/  LDS R7, [R17+0xc] ;  /* 0x00000c0011077984 */ /* 0x000e680000000800 */
[----:B-1----:R1:W-:Y:S01]  /*05e0*/  @!P1 STG.E.128 desc[UR6][R8.64], R4 ;  /* 0x0000000408009986 */ /* 0x0023e2000c101d06 */
[----:B------:R-:W-:Y:S05]  /*05f0*/  @P0 EXIT ;  /* 0x000000000000094d */ /* 0x000fea0003800000 */
[----:B------:R-:W-:Y:S01]  /*0600*/  STG.E desc[UR6][R2.64], R11 ;  /* 0x0000000b02007986 */ /* 0x000fe2000c101906 */
[----:B------:R-:W-:Y:S05]  /*0610*/  EXIT ;  /* 0x000000000000794d */ /* 0x000fea0003800000 */
.L_x_0:
[----:B------:R-:W-:-:S00]  /*0620*/  BRA `(.L_x_0) ;  /* 0xfffffffc00fc7947 */ /* 0x000fc0000383ffff */
[----:B------:R-:W-:-:S00]  /*0630*/  NOP ;  /* 0x0000000000007918 */ /* 0x000fc00000000000 */
        /* <DEDUP_REMOVED lines=12> */
.L_x_1:


//--------------------- .nv.shared.triton_poi_fused_convolution_relu_threshold_backward_21 --------------------------
	.section	.nv.shared.triton_poi_fused_convolution_relu_threshold_backward_21,"aw",@nobits
	.sectionflags	@""
	.align	16
	.zero		1024


//--------------------- .nv.constant0.triton_poi_fused_convolution_relu_threshold_backward_21 --------------------------
	.section	.nv.constant0.triton_poi_fused_convolution_relu_threshold_backward_21,"a",@progbits
	.sectionflags	@""
	.align	4
.nv.constant0.triton_poi_fused_convolution_relu_threshold_backward_21:
	.zero		568
